	.headerflags	@"EF_CUDA_TEXMODE_UNIFIED EF_CUDA_64BIT_ADDRESS EF_CUDA_ACCELERATORS EF_CUDA_SM90 EF_CUDA_VIRTUAL_SM(EF_CUDA_SM90)"
	.elftype	@"ET_EXEC"


//--------------------- .nv.info                  --------------------------
	.section	.nv.info,"",@"SHT_CUDA_INFO"
	.align	4


	//----- nvinfo : EIATTR_REGCOUNT
	.align		4
        /*0000*/ 	.byte	0x04, 0x2f
        /*0002*/ 	.short	(.L_3 - .L_2)
	.align		4
.L_2:
        /*0004*/ 	.word	index@(triton_poi_fused__native_batch_norm_legit_no_training_relu_50)
        /*0008*/ 	.word	0x00000018


	//----- nvinfo : EIATTR_MIN_STACK_SIZE
	.align		4
.L_3:
        /*000c*/ 	.byte	0x04, 0x12
        /*000e*/ 	.short	(.L_5 - .L_4)
	.align		4
.L_4:
        /*0010*/ 	.word	index@(triton_poi_fused__native_batch_norm_legit_no_training_relu_50)
        /*0014*/ 	.word	0x00000000


	//----- nvinfo : EIATTR_FRAME_SIZE
	.align		4
.L_5:
        /*0018*/ 	.byte	0x04, 0x11
        /*001a*/ 	.short	(.L_7 - .L_6)
	.align		4
.L_6:
        /*001c*/ 	.word	index@(triton_poi_fused__native_batch_norm_legit_no_training_relu_50)
        /*0020*/ 	.word	0x00000000


	//----- nvinfo : EIATTR_MIN_STACK_SIZE
	.align		4
.L_7:
        /*0024*/ 	.byte	0x04, 0x12
        /*0026*/ 	.short	(.L_9 - .L_8)
	.align		4
.L_8:
        /*0028*/ 	.word	index@(triton_poi_fused__native_batch_norm_legit_no_training_relu_50)
        /*002c*/ 	.word	0x00000000
.L_9:


//--------------------- .nv.info.triton_poi_fused__native_batch_norm_legit_no_training_relu_50 --------------------------
	.section	.nv.info.triton_poi_fused__native_batch_norm_legit_no_training_relu_50,"",@"SHT_CUDA_INFO"
	.sectionflags	@""
	.align	4


	//----- nvinfo : EIATTR_CUDA_API_VERSION
	.align		4
        /*0000*/ 	.byte	0x04, 0x37
        /*0002*/ 	.short	(.L_11 - .L_10)
.L_10:
        /*0004*/ 	.word	0x0000007c


	//----- nvinfo : EIATTR_KPARAM_INFO
	.align		4
.L_11:
        /*0008*/ 	.byte	0x04, 0x17
        /*000a*/ 	.short	(.L_13 - .L_12)
.L_12:
        /*000c*/ 	.word	0x00000000
        /*0010*/ 	.short	0x0006
        /*0012*/ 	.short	0x0030
        /*0014*/ 	.byte	0x00, 0xf0, 0x11, 0x00


	//----- nvinfo : EIATTR_KPARAM_INFO
	.align		4
.L_13:
        /*0018*/ 	.byte	0x04, 0x17
        /*001a*/ 	.short	(.L_15 - .L_14)
.L_14:
        /*001c*/ 	.word	0x00000000
        /*0020*/ 	.short	0x0005
        /*0022*/ 	.short	0x0028
        /*0024*/ 	.byte	0x00, 0xf4, 0x21, 0x00


	//----- nvinfo : EIATTR_KPARAM_INFO
	.align		4
.L_15:
        /*0028*/ 	.byte	0x04, 0x17
        /*002a*/ 	.short	(.L_17 - .L_16)
.L_16:
        /*002c*/ 	.word	0x00000000
        /*0030*/ 	.short	0x0004
        /*0032*/ 	.short	0x0020
        /*0034*/ 	.byte	0x00, 0xf4, 0x21, 0x00


	//----- nvinfo : EIATTR_KPARAM_INFO
	.align		4
.L_17:
        /*0038*/ 	.byte	0x04, 0x17
        /*003a*/ 	.short	(.L_19 - .L_18)
.L_18:
        /*003c*/ 	.word	0x00000000
        /*0040*/ 	.short	0x0003
        /*0042*/ 	.short	0x0018
        /*0044*/ 	.byte	0x00, 0xf4, 0x21, 0x00


	//----- nvinfo : EIATTR_KPARAM_INFO
	.align		4
.L_19:
        /*0048*/ 	.byte	0x04, 0x17
        /*004a*/ 	.short	(.L_21 - .L_20)
.L_20:
        /*004c*/ 	.word	0x00000000
        /*0050*/ 	.short	0x0002
        /*0052*/ 	.short	0x0010
        /*0054*/ 	.byte	0x00, 0xf4, 0x21, 0x00


	//----- nvinfo : EIATTR_KPARAM_INFO
	.align		4
.L_21:
        /*0058*/ 	.byte	0x04, 0x17
        /*005a*/ 	.short	(.L_23 - .L_22)
.L_22:
        /*005c*/ 	.word	0x00000000
        /*0060*/ 	.short	0x0001
        /*0062*/ 	.short	0x0008
        /*0064*/ 	.byte	0x00, 0xf4, 0x21, 0x00


	//----- nvinfo : EIATTR_KPARAM_INFO
	.align		4
.L_23:
        /*0068*/ 	.byte	0x04, 0x17
        /*006a*/ 	.short	(.L_25 - .L_24)
.L_24:
        /*006c*/ 	.word	0x00000000
        /*0070*/ 	.short	0x0000
        /*0072*/ 	.short	0x0000
        /*0074*/ 	.byte	0x00, 0xf4, 0x21, 0x00


	//----- nvinfo : EIATTR_SPARSE_MMA_MASK
	.align		4
.L_25:
        /*0078*/ 	.byte	0x03, 0x50
        /*007a*/ 	.short	0x0000


	//----- nvinfo : EIATTR_MAXREG_COUNT
	.align		4
        /*007c*/ 	.byte	0x03, 0x1b
        /*007e*/ 	.short	0x00ff


	//----- nvinfo : EIATTR_EXIT_INSTR_OFFSETS
	.align		4
        /*0080*/ 	.byte	0x04, 0x1c
        /*0082*/ 	.short	(.L_27 - .L_26)


	//   ....[0]....
.L_26:
        /*0084*/ 	.word	0x00000420


	//   ....[1]....
        /*0088*/ 	.word	0x00000440


	//----- nvinfo : EIATTR_REQNTID
	.align		4
.L_27:
        /*008c*/ 	.byte	0x04, 0x10
        /*008e*/ 	.short	(.L_29 - .L_28)
.L_28:
        /*0090*/ 	.word	0x00000100
        /*0094*/ 	.word	0x00000001
        /*0098*/ 	.word	0x00000001


	//----- nvinfo : EIATTR_CBANK_PARAM_SIZE
	.align		4
.L_29:
        /*009c*/ 	.byte	0x03, 0x19
        /*009e*/ 	.short	0x0034


	//----- nvinfo : EIATTR_PARAM_CBANK
	.align		4
        /*00a0*/ 	.byte	0x04, 0x0a
        /*00a2*/ 	.short	(.L_31 - .L_30)
	.align		4
.L_30:
        /*00a4*/ 	.word	index@(.nv.constant0.triton_poi_fused__native_batch_norm_legit_no_training_relu_50)
        /*00a8*/ 	.short	0x0210
        /*00aa*/ 	.short	0x0034


	//----- nvinfo : EIATTR_SW_WAR
	.align		4
.L_31:
        /*00ac*/ 	.byte	0x04, 0x36
        /*00ae*/ 	.short	(.L_33 - .L_32)
.L_32:
        /*00b0*/ 	.word	0x00000008
.L_33:


//--------------------- .nv.callgraph             --------------------------
	.section	.nv.callgraph,"",@"SHT_CUDA_CALLGRAPH"
	.align	4
	.sectionentsize	8
	.align		4
        /*0000*/ 	.word	0x00000000
	.align		4
        /*0004*/ 	.word	0xffffffff
	.align		4
        /*0008*/ 	.word	0x00000000
	.align		4
        /*000c*/ 	.word	0xfffffffe
	.align		4
        /*0010*/ 	.word	0x00000000
	.align		4
        /*0014*/ 	.word	0xfffffffd
	.align		4
        /*0018*/ 	.word	0x00000000
	.align		4
        /*001c*/ 	.word	0xfffffffc


//--------------------- .nv.constant4             --------------------------
	.section	.nv.constant4,"a",@progbits
	.align	8
	.align		8
.nv.constant4:
        /*0000*/ 	.dword	_$_str
	.align		8
        /*0008*/ 	.dword	_$_str_$_2


//--------------------- .text.triton_poi_fused__native_batch_norm_legit_no_training_relu_50 --------------------------
	.section	.text.triton_poi_fused__native_batch_norm_legit_no_training_relu_50,"ax",@progbits
	.align	128
        .global         triton_poi_fused__native_batch_norm_legit_no_training_relu_50
        .type           triton_poi_fused__native_batch_norm_legit_no_training_relu_50,@function
        .size           triton_poi_fused__native_batch_norm_legit_no_training_relu_50,(.L_x_1 - triton_poi_fused__native_batch_norm_legit_no_training_relu_50)
        .other          triton_poi_fused__native_batch_norm_legit_no_training_relu_50,@"STO_CUDA_ENTRY STV_DEFAULT"
triton_poi_fused__native_batch_norm_legit_no_training_relu_50:
.text.triton_poi_fused__native_batch_norm_legit_no_training_relu_50:
[----:B------:R-:W0:Y:S01]  /*0000*/  LDC R1, c[0x0][0x28] ;  /* 0x00000a00ff017b82 */ /* 0x000e220000000800 */
[----:B------:R-:W1:Y:S01]  /*0010*/  S2R R0, SR_TID.X ;  /* 0x0000000000007919 */ /* 0x000e620000002100 */
[----:B------:R-:W-:-:S06]  /*0020*/  HFMA2.MMA R2, -RZ, RZ, 0, 0 ;  /* 0x00000000ff027435 */ /* 0x000fcc00000001ff */
[----:B------:R-:W2:Y:S01]  /*0030*/  LDC.64 R10, c[0x0][0x220] ;  /* 0x00008800ff0a7b82 */ /* 0x000ea20000000a00 */
[----:B------:R-:W-:Y:S01]  /*0040*/  ULDC.64 UR4, c[0x0][0x208] ;  /* 0x0000820000047ab9 */ /* 0x000fe20000000a00 */
[----:B------:R-:W3:Y:S06]  /*0050*/  S2R R3, SR_CTAID.X ;  /* 0x0000000000037919 */ /* 0x000eec0000002500 */
[----:B------:R-:W4:Y:S08]  /*0060*/  LDC.64 R14, c[0x0][0x210] ;  /* 0x00008400ff0e7b82 */ /* 0x000f300000000a00 */
[----:B------:R-:W5:Y:S08]  /*0070*/  LDC.64 R16, c[0x0][0x218] ;  /* 0x00008600ff107b82 */ /* 0x000f700000000a00 */
[----:B------:R-:W5:Y:S01]  /*0080*/  LDC.64 R18, c[0x0][0x228] ;  /* 0x00008a00ff127b82 */ /* 0x000f620000000a00 */
[----:B-1----:R-:W-:-:S07]  /*0090*/  SHF.L.U32 R0, R0, 0x1, RZ ;  /* 0x0000000100007819 */ /* 0x002fce00000006ff */
[----:B------:R-:W1:Y:S01]  /*00a0*/  LDC.64 R20, c[0x0][0x230] ;  /* 0x00008c00ff147b82 */ /* 0x000e620000000a00 */
[----:B------:R-:W-:-:S04]  /*00b0*/  LOP3.LUT R0, R0, 0x1fe, RZ, 0xc0, !PT ;  /* 0x000001fe00007812 */ /* 0x000fc800078ec0ff */
[----:B---3--:R-:W-:-:S04]  /*00c0*/  LEA R3, R3, R0, 0x9 ;  /* 0x0000000003037211 */ /* 0x008fc800078e48ff */
[C---:B------:R-:W-:Y:S01]  /*00d0*/  ISETP.GE.AND P0, PT, R3.reuse, 0x2ae00, PT ;  /* 0x0002ae000300780c */ /* 0x040fe20003f06270 */
[----:B------:R-:W-:-:S05]  /*00e0*/  IMAD.HI R0, R3, -0x6db6db6d, R2 ;  /* 0x9249249303007827 */ /* 0x000fca00078e0202 */
[----:B------:R-:W-:-:S04]  /*00f0*/  SHF.R.U32.HI R5, RZ, 0x1f, R0 ;  /* 0x0000001fff057819 */ /* 0x000fc80000011600 */
[----:B------:R-:W-:-:S05]  /*0100*/  LEA.HI.SX32 R5, R0, R5, 0x19 ;  /* 0x0000000500057211 */ /* 0x000fca00078fcaff */
[----:B------:R-:W-:Y:S01]  /*0110*/  IMAD R13, R5, -0xe0, R3 ;  /* 0xffffff20050d7824 */ /* 0x000fe200078e0203 */
[----:B------:R-:W-:-:S03]  /*0120*/  CS2R R4, SRZ ;  /* 0x0000000000047805 */ /* 0x000fc6000001ff00 */
[----:B--2---:R-:W-:-:S05]  /*0130*/  IMAD.WIDE R10, R13, 0x4, R10 ;  /* 0x000000040d0a7825 */ /* 0x004fca00078e020a */
[----:B------:R2:W3:Y:S01]  /*0140*/  @!P0 LDG.E.EL.64 R4, desc[UR4][R10.64] ;  /* 0x000000040a048981 */ /* 0x0004e2000c2e1b00 */
[----:B------:R-:W-:Y:S02]  /*0150*/  CS2R R6, SRZ ;  /* 0x0000000000067805 */ /* 0x000fe4000001ff00 */
[----:B------:R-:W-:Y:S01]  /*0160*/  CS2R R8, SRZ ;  /* 0x0000000000087805 */ /* 0x000fe2000001ff00 */
[----:B----4-:R-:W-:-:S04]  /*0170*/  IMAD.WIDE R14, R3, 0x4, R14 ;  /* 0x00000004030e7825 */ /* 0x010fc800078e020e */
[C---:B-----5:R-:W-:Y:S01]  /*0180*/  IMAD.WIDE R16, R13.reuse, 0x4, R16 ;  /* 0x000000040d107825 */ /* 0x060fe200078e0210 */
[----:B------:R-:W4:Y:S01]  /*0190*/  @!P0 LDG.E.64 R6, desc[UR4][R14.64] ;  /* 0x000000040e068981 */ /* 0x000f22000c1e1b00 */
[----:B--2---:R-:W-:Y:S02]  /*01a0*/  CS2R R10, SRZ ;  /* 0x00000000000a7805 */ /* 0x004fe4000001ff00 */
[C---:B0-----:R-:W-:Y:S01]  /*01b0*/  IMAD.WIDE R18, R13.reuse, 0x4, R18 ;  /* 0x000000040d127825 */ /* 0x041fe200078e0212 */
[----:B------:R0:W4:Y:S03]  /*01c0*/  @!P0 LDG.E.EL.64 R8, desc[UR4][R16.64] ;  /* 0x0000000410088981 */ /* 0x000126000c2e1b00 */
[----:B-1----:R-:W-:Y:S01]  /*01d0*/  IMAD.WIDE R20, R13, 0x4, R20 ;  /* 0x000000040d147825 */ /* 0x002fe200078e0214 */
[----:B------:R-:W-:-:S04]  /*01e0*/  CS2R R12, SRZ ;  /* 0x00000000000c7805 */ /* 0x000fc8000001ff00 */
[----:B------:R-:W2:Y:S04]  /*01f0*/  @!P0 LDG.E.EL.64 R10, desc[UR4][R20.64] ;  /* 0x00000004140a8981 */ /* 0x000ea8000c2e1b00 */
[----:B------:R-:W2:Y:S01]  /*0200*/  @!P0 LDG.E.EL.64 R12, desc[UR4][R18.64] ;  /* 0x00000004120c8981 */ /* 0x000ea2000c2e1b00 */
[----:B0-----:R-:W-:Y:S01]  /*0210*/  MOV R17, 0x3e800000 ;  /* 0x3e80000000117802 */ /* 0x001fe20000000f00 */
[----:B---3--:R-:W-:Y:S01]  /*0220*/  FADD R4, R4, 9.9999997473787516356e-06 ;  /* 0x3727c5ac04047421 */ /* 0x008fe20000000000 */
[----:B------:R-:W-:-:S03]  /*0230*/  FADD R5, R5, 9.9999997473787516356e-06 ;  /* 0x3727c5ac05057421 */ /* 0x000fc60000000000 */
[----:B------:R-:W0:Y:S08]  /*0240*/  MUFU.SQRT R0, R4 ;  /* 0x0000000400007308 */ /* 0x000e300000002000 */
[----:B------:R1:W3:Y:S01]  /*0250*/  MUFU.SQRT R2, R5 ;  /* 0x0000000500027308 */ /* 0x0002e20000002000 */
[C---:B0-----:R-:W-:Y:S02]  /*0260*/  FSETP.GT.AND P1, PT, R0.reuse, 8.50705917302346158658e+37, PT ;  /* 0x7e8000000000780b */ /* 0x041fe40003f24000 */
[----:B------:R-:W-:Y:S01]  /*0270*/  FSETP.GEU.AND P3, PT, R0, 1.175494350822287508e-38, PT ;  /* 0x008000000000780b */ /* 0x000fe20003f6e000 */
[----:B-1----:R-:W0:Y:S01]  /*0280*/  LDC.64 R4, c[0x0][0x238] ;  /* 0x00008e00ff047b82 */ /* 0x002e220000000a00 */
[----:B---3--:R-:W-:-:S02]  /*0290*/  FSETP.GT.AND P2, PT, R2, 8.50705917302346158658e+37, PT ;  /* 0x7e8000000200780b */ /* 0x008fc40003f44000 */
[----:B------:R-:W-:-:S07]  /*02a0*/  FSETP.GEU.AND P4, PT, R2, 1.175494350822287508e-38, PT ;  /* 0x008000000200780b */ /* 0x000fce0003f8e000 */
[----:B------:R-:W-:-:S04]  /*02b0*/  @P1 FMUL R0, R0, 0.25 ;  /* 0x3e80000000001820 */ /* 0x000fc80000400000 */
[----:B------:R-:W-:Y:S01]  /*02c0*/  @!P3 FMUL R0, R0, 16777216 ;  /* 0x4b8000000000b820 */ /* 0x000fe20000400000 */
[----:B------:R-:W-:-:S04]  /*02d0*/  @P2 FMUL R2, R2, 0.25 ;  /* 0x3e80000002022820 */ /* 0x000fc80000400000 */
[----:B------:R-:W-:Y:S01]  /*02e0*/  @!P4 FMUL R2, R2, 16777216 ;  /* 0x4b8000000202c820 */ /* 0x000fe20000400000 */
[----:B------:R-:W1:Y:S01]  /*02f0*/  MUFU.RCP R0, R0 ;  /* 0x0000000000007308 */ /* 0x000e620000001000 */
[----:B------:R-:W-:-:S07]  /*0300*/  FSEL R15, R17, 1, P1 ;  /* 0x3f800000110f7808 */ /* 0x000fce0000800000 */
[----:B------:R-:W3:Y:S01]  /*0310*/  MUFU.RCP R2, R2 ;  /* 0x0000000200027308 */ /* 0x000ee20000001000 */
[----:B------:R-:W-:Y:S01]  /*0320*/  FSEL R17, R17, 1, P2 ;  /* 0x3f80000011117808 */ /* 0x000fe20001000000 */
[----:B------:R-:W-:-:S04]  /*0330*/  @!P3 FMUL R15, R15, 16777216 ;  /* 0x4b8000000f0fb820 */ /* 0x000fc80000400000 */
[----:B------:R-:W-:Y:S01]  /*0340*/  @!P4 FMUL R17, R17, 16777216 ;  /* 0x4b8000001111c820 */ /* 0x000fe20000400000 */
[----:B-1----:R-:W-:Y:S01]  /*0350*/  FMUL R15, R0, R15 ;  /* 0x0000000f000f7220 */ /* 0x002fe20000400000 */
[----:B----4-:R-:W-:Y:S01]  /*0360*/  FADD R7, -R9, R7 ;  /* 0x0000000709077221 */ /* 0x010fe20000000100 */
[----:B------:R-:W-:Y:S01]  /*0370*/  FADD R6, -R8, R6 ;  /* 0x0000000608067221 */ /* 0x000fe20000000100 */
[----:B---3--:R-:W-:-:S03]  /*0380*/  FMUL R0, R2, R17 ;  /* 0x0000001102007220 */ /* 0x008fc60000400000 */
[----:B------:R-:W-:Y:S01]  /*0390*/  FMUL R15, R6, R15 ;  /* 0x0000000f060f7220 */ /* 0x000fe20000400000 */
[----:B------:R-:W-:-:S03]  /*03a0*/  FMUL R0, R7, R0 ;  /* 0x0000000007007220 */ /* 0x000fc60000400000 */
[----:B--2---:R-:W-:Y:S01]  /*03b0*/  FFMA R10, R15, R12, R10 ;  /* 0x0000000c0f0a7223 */ /* 0x004fe2000000000a */
[----:B------:R-:W-:-:S04]  /*03c0*/  FFMA R0, R0, R13, R11 ;  /* 0x0000000d00007223 */ /* 0x000fc8000000000b */
[----:B------:R-:W-:Y:S02]  /*03d0*/  FSETP.GEU.AND P1, PT, R10, RZ, PT ;  /* 0x000000ff0a00720b */ /* 0x000fe40003f2e000 */
[----:B------:R-:W-:Y:S01]  /*03e0*/  FSETP.GEU.AND P2, PT, R0, RZ, PT ;  /* 0x000000ff0000720b */ /* 0x000fe20003f4e000 */
[----:B0-----:R-:W-:Y:S01]  /*03f0*/  IMAD.WIDE R4, R3, 0x4, R4 ;  /* 0x0000000403047825 */ /* 0x001fe200078e0204 */
[----:B------:R-:W-:Y:S02]  /*0400*/  FSEL R10, R10, RZ, P1 ;  /* 0x000000ff0a0a7208 */ /* 0x000fe40000800000 */
[----:B------:R-:W-:Y:S01]  /*0410*/  FSEL R11, R0, RZ, P2 ;  /* 0x000000ff000b7208 */ /* 0x000fe20001000000 */
[----:B------:R-:W-:Y:S08]  /*0420*/  @P0 EXIT ;  /* 0x000000000000094d */ /* 0x000ff00003800000 */
[----:B------:R-:W-:Y:S01]  /*0430*/  STG.E.64 desc[UR4][R4.64], R10 ;  /* 0x0000000a04007986 */ /* 0x000fe2000c101b04 */
[----:B------:R-:W-:Y:S05]  /*0440*/  EXIT ;  /* 0x000000000000794d */ /* 0x000fea0003800000 */
.L_x_0:
[----:B------:R-:W-:-:S00]  /*0450*/  BRA `(.L_x_0) ;  /* 0xfffffffc00fc7947 */ /* 0x000fc0000383ffff */
[----:B------:R-:W-:-:S00]  /*0460*/  NOP ;  /* 0x0000000000007918 */ /* 0x000fc00000000000 */
        /* <DEDUP_REMOVED lines=9> */
.L_x_1:


//--------------------- .nv.global.init           --------------------------
	.section	.nv.global.init,"aw",@progbits
.nv.global.init:
	.type		_$_str,@object
	.size		_$_str,(_$_str_$_2 - _$_str)
_$_str:
        /*0000*/ 	.byte	0x5f, 0x5f, 0x43, 0x55, 0x44, 0x41, 0x5f, 0x46, 0x54, 0x5a, 0x00
	.type		_$_str_$_2,@object
	.size		_$_str_$_2,(.L_1 - _$_str_$_2)
_$_str_$_2:
        /*000b*/ 	.byte	0x5f, 0x5f, 0x43, 0x55, 0x44, 0x41, 0x5f, 0x50, 0x52, 0x45, 0x43, 0x5f, 0x53, 0x51, 0x52, 0x54
        /*001b*/ 	.byte	0x00
.L_1:


//--------------------- .nv.constant0.triton_poi_fused__native_batch_norm_legit_no_training_relu_50 --------------------------
	.section	.nv.constant0.triton_poi_fused__native_batch_norm_legit_no_training_relu_50,"a",@progbits
	.sectionflags	@""
	.align	4
.nv.constant0.triton_poi_fused__native_batch_norm_legit_no_training_relu_50:
	.zero		580
